//
// Generated by NVIDIA NVVM Compiler
//
// Compiler Build ID: CL-36424714
// Cuda compilation tools, release 13.0, V13.0.88
// Based on NVVM 20.0.0
//

.version 9.0
.target sm_100
.address_size 64

	// .globl	_Z12shuf_8192_32PKjPj
// _ZZ12shuf_8192_32PKjPjE4smem has been demoted

.visible .entry _Z12shuf_8192_32PKjPj(
	.param .u64 .ptr .align 1 _Z12shuf_8192_32PKjPj_param_0,
	.param .u64 .ptr .align 1 _Z12shuf_8192_32PKjPj_param_1
)
{
	.reg .pred 	%p<65>;
	.reg .b32 	%r<124>;
	.reg .b64 	%rd<9>;
	// demoted variable
	.shared .align 4 .b8 _ZZ12shuf_8192_32PKjPjE4smem[4224];
	ld.param.u64 	%rd1, [_Z12shuf_8192_32PKjPj_param_0];
	ld.param.u64 	%rd2, [_Z12shuf_8192_32PKjPj_param_1];
	cvta.to.global.u64 	%rd3, %rd1;
	mov.u32 	%r1, %tid.x;
	mov.u32 	%r2, %tid.y;
	shl.b32 	%r3, %r2, 6;
	add.s32 	%r4, %r3, %r1;
	mov.u32 	%r5, %ctaid.x;
	shl.b32 	%r6, %r5, 11;
	add.s32 	%r7, %r4, %r6;
	mov.u32 	%r8, %ctaid.y;
	shl.b32 	%r9, %r8, 5;
	add.s32 	%r10, %r7, %r9;
	mul.wide.u32 	%rd4, %r10, 4;
	add.s64 	%rd5, %rd3, %rd4;
	ld.global.nc.u32 	%r11, [%rd5];
	mov.u32 	%r12, _ZZ12shuf_8192_32PKjPjE4smem;
	mad.lo.s32 	%r13, %r2, 132, %r12;
	shl.b32 	%r14, %r1, 2;
	add.s32 	%r15, %r13, %r14;
	st.shared.u32 	[%r15], %r11;
	bar.sync 	0;
	mad.lo.s32 	%r16, %r1, 132, %r12;
	shl.b32 	%r17, %r2, 2;
	add.s32 	%r18, %r16, %r17;
	ld.shared.u32 	%r19, [%r18];
	bar.sync 	0;
	shl.b32 	%r20, %r2, 7;
	sub.s32 	%r21, %r13, %r20;
	and.b32  	%r22, %r19, 1;
	setp.eq.b32 	%p1, %r22, 1;
	mov.b32 	%r23, -1;
	vote.sync.ballot.b32 	%r24, %p1, %r23;
	st.shared.u32 	[%r21], %r24;
	shr.u32 	%r25, %r19, 1;
	and.b32  	%r26, %r25, 1;
	setp.eq.b32 	%p3, %r26, 1;
	vote.sync.ballot.b32 	%r27, %p3, %r23;
	st.shared.u32 	[%r21+132], %r27;
	shr.u32 	%r28, %r19, 2;
	and.b32  	%r29, %r28, 1;
	setp.eq.b32 	%p5, %r29, 1;
	vote.sync.ballot.b32 	%r30, %p5, %r23;
	st.shared.u32 	[%r21+264], %r30;
	shr.u32 	%r31, %r19, 3;
	and.b32  	%r32, %r31, 1;
	setp.eq.b32 	%p7, %r32, 1;
	vote.sync.ballot.b32 	%r33, %p7, %r23;
	st.shared.u32 	[%r21+396], %r33;
	shr.u32 	%r34, %r19, 4;
	and.b32  	%r35, %r34, 1;
	setp.eq.b32 	%p9, %r35, 1;
	vote.sync.ballot.b32 	%r36, %p9, %r23;
	st.shared.u32 	[%r21+528], %r36;
	shr.u32 	%r37, %r19, 5;
	and.b32  	%r38, %r37, 1;
	setp.eq.b32 	%p11, %r38, 1;
	vote.sync.ballot.b32 	%r39, %p11, %r23;
	st.shared.u32 	[%r21+660], %r39;
	shr.u32 	%r40, %r19, 6;
	and.b32  	%r41, %r40, 1;
	setp.eq.b32 	%p13, %r41, 1;
	vote.sync.ballot.b32 	%r42, %p13, %r23;
	st.shared.u32 	[%r21+792], %r42;
	shr.u32 	%r43, %r19, 7;
	and.b32  	%r44, %r43, 1;
	setp.eq.b32 	%p15, %r44, 1;
	vote.sync.ballot.b32 	%r45, %p15, %r23;
	st.shared.u32 	[%r21+924], %r45;
	shr.u32 	%r46, %r19, 8;
	and.b32  	%r47, %r46, 1;
	setp.eq.b32 	%p17, %r47, 1;
	vote.sync.ballot.b32 	%r48, %p17, %r23;
	st.shared.u32 	[%r21+1056], %r48;
	shr.u32 	%r49, %r19, 9;
	and.b32  	%r50, %r49, 1;
	setp.eq.b32 	%p19, %r50, 1;
	vote.sync.ballot.b32 	%r51, %p19, %r23;
	st.shared.u32 	[%r21+1188], %r51;
	shr.u32 	%r52, %r19, 10;
	and.b32  	%r53, %r52, 1;
	setp.eq.b32 	%p21, %r53, 1;
	vote.sync.ballot.b32 	%r54, %p21, %r23;
	st.shared.u32 	[%r21+1320], %r54;
	shr.u32 	%r55, %r19, 11;
	and.b32  	%r56, %r55, 1;
	setp.eq.b32 	%p23, %r56, 1;
	vote.sync.ballot.b32 	%r57, %p23, %r23;
	st.shared.u32 	[%r21+1452], %r57;
	shr.u32 	%r58, %r19, 12;
	and.b32  	%r59, %r58, 1;
	setp.eq.b32 	%p25, %r59, 1;
	vote.sync.ballot.b32 	%r60, %p25, %r23;
	st.shared.u32 	[%r21+1584], %r60;
	shr.u32 	%r61, %r19, 13;
	and.b32  	%r62, %r61, 1;
	setp.eq.b32 	%p27, %r62, 1;
	vote.sync.ballot.b32 	%r63, %p27, %r23;
	st.shared.u32 	[%r21+1716], %r63;
	shr.u32 	%r64, %r19, 14;
	and.b32  	%r65, %r64, 1;
	setp.eq.b32 	%p29, %r65, 1;
	vote.sync.ballot.b32 	%r66, %p29, %r23;
	st.shared.u32 	[%r21+1848], %r66;
	shr.u32 	%r67, %r19, 15;
	and.b32  	%r68, %r67, 1;
	setp.eq.b32 	%p31, %r68, 1;
	vote.sync.ballot.b32 	%r69, %p31, %r23;
	st.shared.u32 	[%r21+1980], %r69;
	shr.u32 	%r70, %r19, 16;
	and.b32  	%r71, %r70, 1;
	setp.eq.b32 	%p33, %r71, 1;
	vote.sync.ballot.b32 	%r72, %p33, %r23;
	st.shared.u32 	[%r21+2112], %r72;
	shr.u32 	%r73, %r19, 17;
	and.b32  	%r74, %r73, 1;
	setp.eq.b32 	%p35, %r74, 1;
	vote.sync.ballot.b32 	%r75, %p35, %r23;
	st.shared.u32 	[%r21+2244], %r75;
	shr.u32 	%r76, %r19, 18;
	and.b32  	%r77, %r76, 1;
	setp.eq.b32 	%p37, %r77, 1;
	vote.sync.ballot.b32 	%r78, %p37, %r23;
	st.shared.u32 	[%r21+2376], %r78;
	shr.u32 	%r79, %r19, 19;
	and.b32  	%r80, %r79, 1;
	setp.eq.b32 	%p39, %r80, 1;
	vote.sync.ballot.b32 	%r81, %p39, %r23;
	st.shared.u32 	[%r21+2508], %r81;
	shr.u32 	%r82, %r19, 20;
	and.b32  	%r83, %r82, 1;
	setp.eq.b32 	%p41, %r83, 1;
	vote.sync.ballot.b32 	%r84, %p41, %r23;
	st.shared.u32 	[%r21+2640], %r84;
	shr.u32 	%r85, %r19, 21;
	and.b32  	%r86, %r85, 1;
	setp.eq.b32 	%p43, %r86, 1;
	vote.sync.ballot.b32 	%r87, %p43, %r23;
	st.shared.u32 	[%r21+2772], %r87;
	shr.u32 	%r88, %r19, 22;
	and.b32  	%r89, %r88, 1;
	setp.eq.b32 	%p45, %r89, 1;
	vote.sync.ballot.b32 	%r90, %p45, %r23;
	st.shared.u32 	[%r21+2904], %r90;
	shr.u32 	%r91, %r19, 23;
	and.b32  	%r92, %r91, 1;
	setp.eq.b32 	%p47, %r92, 1;
	vote.sync.ballot.b32 	%r93, %p47, %r23;
	st.shared.u32 	[%r21+3036], %r93;
	shr.u32 	%r94, %r19, 24;
	and.b32  	%r95, %r94, 1;
	setp.eq.b32 	%p49, %r95, 1;
	vote.sync.ballot.b32 	%r96, %p49, %r23;
	st.shared.u32 	[%r21+3168], %r96;
	shr.u32 	%r97, %r19, 25;
	and.b32  	%r98, %r97, 1;
	setp.eq.b32 	%p51, %r98, 1;
	vote.sync.ballot.b32 	%r99, %p51, %r23;
	st.shared.u32 	[%r21+3300], %r99;
	shr.u32 	%r100, %r19, 26;
	and.b32  	%r101, %r100, 1;
	setp.eq.b32 	%p53, %r101, 1;
	vote.sync.ballot.b32 	%r102, %p53, %r23;
	st.shared.u32 	[%r21+3432], %r102;
	shr.u32 	%r103, %r19, 27;
	and.b32  	%r104, %r103, 1;
	setp.eq.b32 	%p55, %r104, 1;
	vote.sync.ballot.b32 	%r105, %p55, %r23;
	st.shared.u32 	[%r21+3564], %r105;
	shr.u32 	%r106, %r19, 28;
	and.b32  	%r107, %r106, 1;
	setp.eq.b32 	%p57, %r107, 1;
	vote.sync.ballot.b32 	%r108, %p57, %r23;
	st.shared.u32 	[%r21+3696], %r108;
	shr.u32 	%r109, %r19, 29;
	and.b32  	%r110, %r109, 1;
	setp.eq.b32 	%p59, %r110, 1;
	vote.sync.ballot.b32 	%r111, %p59, %r23;
	st.shared.u32 	[%r21+3828], %r111;
	shr.u32 	%r112, %r19, 30;
	and.b32  	%r113, %r112, 1;
	setp.eq.b32 	%p61, %r113, 1;
	vote.sync.ballot.b32 	%r114, %p61, %r23;
	st.shared.u32 	[%r21+3960], %r114;
	shr.u32 	%r115, %r19, 31;
	and.b32  	%r116, %r115, 1;
	setp.eq.b32 	%p63, %r116, 1;
	vote.sync.ballot.b32 	%r117, %p63, %r23;
	st.shared.u32 	[%r21+4092], %r117;
	cvta.to.global.u64 	%rd6, %rd2;
	ld.shared.u32 	%r118, [%r18];
	shl.b32 	%r119, %r2, 5;
	sub.s32 	%r120, %r4, %r119;
	shl.b32 	%r121, %r8, 10;
	add.s32 	%r122, %r120, %r121;
	add.s32 	%r123, %r122, %r6;
	mul.wide.u32 	%rd7, %r123, 4;
	add.s64 	%rd8, %rd6, %rd7;
	st.global.u32 	[%rd8], %r118;
	ret;

}
	// .globl	_Z11shuf_8192_8PKjPj
.visible .entry _Z11shuf_8192_8PKjPj(
	.param .u64 .ptr .align 1 _Z11shuf_8192_8PKjPj_param_0,
	.param .u64 .ptr .align 1 _Z11shuf_8192_8PKjPj_param_1
)
{


	ret;

}


// ===== COMPILED SASS (sm_100) =====

	.target	sm_100

	.elftype	@"ET_EXEC"


//--------------------- .note.nv.tkinfo           --------------------------
	.section	.note.nv.tkinfo,"",@"SHT_NOTE"
	.sectionflags	@"SHF_NOTE_NV_TKINFO"
	.tkinfo
        /*0018*/ 	.word	0x00000002
        /*0030*/ 	.string	""
        /*0030*/ 	.string	"ptxas"
        /*0030*/ 	.string	"Cuda compilation tools, release 13.0, V13.0.88"
        /*0030*/ 	.string	"Build cuda_13.0.r13.0/compiler.36424714_0"
        /*0030*/ 	.string	"-arch sm_100 -m 64 "



//--------------------- .note.nv.cuinfo           --------------------------
	.section	.note.nv.cuinfo,"",@"SHT_NOTE"
	.sectionflags	@"SHF_NOTE_NV_CUINFO"
        /*0018*/ 	.short	0x0002
        /*001a*/ 	.short	0x0064
        /*001c*/ 	.short	0x0082
	.zero		2


//--------------------- .nv.info                  --------------------------
	.section	.nv.info,"",@"SHT_CUDA_INFO"
	.align	4


	//----- nvinfo : EIATTR_REGCOUNT
	.align		4
        /*0000*/ 	.byte	0x04, 0x2f
        /*0002*/ 	.short	(.L_1 - .L_0)
	.align		4
.L_0:
        /*0004*/ 	.word	index@(_Z12shuf_8192_32PKjPj)
        /*0008*/ 	.word	0x00000020


	//----- nvinfo : EIATTR_FRAME_SIZE
	.align		4
.L_1:
        /*000c*/ 	.byte	0x04, 0x11
        /*000e*/ 	.short	(.L_3 - .L_2)
	.align		4
.L_2:
        /*0010*/ 	.word	index@(_Z12shuf_8192_32PKjPj)
        /*0014*/ 	.word	0x00000000


	//----- nvinfo : EIATTR_REGCOUNT
	.align		4
.L_3:
        /*0018*/ 	.byte	0x04, 0x2f
        /*001a*/ 	.short	(.L_5 - .L_4)
	.align		4
.L_4:
        /*001c*/ 	.word	index@(_Z11shuf_8192_8PKjPj)
        /*0020*/ 	.word	0x00000004


	//----- nvinfo : EIATTR_FRAME_SIZE
	.align		4
.L_5:
        /*0024*/ 	.byte	0x04, 0x11
        /*0026*/ 	.short	(.L_7 - .L_6)
	.align		4
.L_6:
        /*0028*/ 	.word	index@(_Z11shuf_8192_8PKjPj)
        /*002c*/ 	.word	0x00000000


	//----- nvinfo : EIATTR_MIN_STACK_SIZE
	.align		4
.L_7:
        /*0030*/ 	.byte	0x04, 0x12
        /*0032*/ 	.short	(.L_9 - .L_8)
	.align		4
.L_8:
        /*0034*/ 	.word	index@(_Z11shuf_8192_8PKjPj)
        /*0038*/ 	.word	0x00000000


	//----- nvinfo : EIATTR_MIN_STACK_SIZE
	.align		4
.L_9:
        /*003c*/ 	.byte	0x04, 0x12
        /*003e*/ 	.short	(.L_11 - .L_10)
	.align		4
.L_10:
        /*0040*/ 	.word	index@(_Z12shuf_8192_32PKjPj)
        /*0044*/ 	.word	0x00000000
.L_11:


//--------------------- .nv.compat                --------------------------
	.section	.nv.compat,"",@"SHT_CUDA_COMPAT_INFO"
	.align	4
        /*0000*/ 	.byte	0x02, 0x09, 0x00, 0x00, 0x02, 0x02, 0x01, 0x00, 0x02, 0x05, 0x05, 0x00, 0x03, 0x07, 0x01, 0x01
        /*0010*/ 	.byte	0x02, 0x03, 0x00, 0x00, 0x02, 0x06, 0x01, 0x00, 0x04, 0x0b, 0x08, 0x00, 0x09, 0x00, 0x00, 0x00
        /*0020*/ 	.byte	0x00, 0x00, 0x00, 0x00


//--------------------- .nv.info._Z11shuf_8192_8PKjPj --------------------------
	.section	.nv.info._Z11shuf_8192_8PKjPj,"",@"SHT_CUDA_INFO"
	.sectionflags	@""
	.align	4


	//----- nvinfo : EIATTR_CUDA_API_VERSION
	.align		4
        /*0000*/ 	.byte	0x04, 0x37
        /*0002*/ 	.short	(.L_13 - .L_12)
.L_12:
        /*0004*/ 	.word	0x00000082


	//----- nvinfo : EIATTR_KPARAM_INFO
	.align		4
.L_13:
        /*0008*/ 	.byte	0x04, 0x17
        /*000a*/ 	.short	(.L_15 - .L_14)
.L_14:
        /*000c*/ 	.word	0x00000000
        /*0010*/ 	.short	0x0001
        /*0012*/ 	.short	0x0008
        /*0014*/ 	.byte	0x00, 0xf5, 0x21, 0x00


	//----- nvinfo : EIATTR_KPARAM_INFO
	.align		4
.L_15:
        /*0018*/ 	.byte	0x04, 0x17
        /*001a*/ 	.short	(.L_17 - .L_16)
.L_16:
        /*001c*/ 	.word	0x00000000
        /*0020*/ 	.short	0x0000
        /*0022*/ 	.short	0x0000
        /*0024*/ 	.byte	0x00, 0xf5, 0x21, 0x00


	//----- nvinfo : EIATTR_SPARSE_MMA_MASK
	.align		4
.L_17:
        /*0028*/ 	.byte	0x03, 0x50
        /*002a*/ 	.short	0x0000


	//----- nvinfo : EIATTR_MAXREG_COUNT
	.align		4
        /*002c*/ 	.byte	0x03, 0x1b
        /*002e*/ 	.short	0x00ff


	//----- nvinfo : EIATTR_MERCURY_ISA_VERSION
	.align		4
        /*0030*/ 	.byte	0x03, 0x5f
        /*0032*/ 	.short	0x0101


	//----- nvinfo : EIATTR_VRC_CTA_INIT_COUNT
	.align		4
        /*0034*/ 	.byte	0x02, 0x4a
	.zero		1
	.zero		1


	//----- nvinfo : EIATTR_EXIT_INSTR_OFFSETS
	.align		4
        /*0038*/ 	.byte	0x04, 0x1c
        /*003a*/ 	.short	(.L_19 - .L_18)


	//   ....[0]....
.L_18:
        /*003c*/ 	.word	0x00000010


	//----- nvinfo : EIATTR_CBANK_PARAM_SIZE
	.align		4
.L_19:
        /*0040*/ 	.byte	0x03, 0x19
        /*0042*/ 	.short	0x0010


	//----- nvinfo : EIATTR_PARAM_CBANK
	.align		4
        /*0044*/ 	.byte	0x04, 0x0a
        /*0046*/ 	.short	(.L_21 - .L_20)
	.align		4
.L_20:
        /*0048*/ 	.word	index@(.nv.constant0._Z11shuf_8192_8PKjPj)
        /*004c*/ 	.short	0x0380
        /*004e*/ 	.short	0x0010


	//----- nvinfo : EIATTR_SW_WAR
	.align		4
.L_21:
        /*0050*/ 	.byte	0x04, 0x36
        /*0052*/ 	.short	(.L_23 - .L_22)
.L_22:
        /*0054*/ 	.word	0x00000008
.L_23:


//--------------------- .nv.info._Z12shuf_8192_32PKjPj --------------------------
	.section	.nv.info._Z12shuf_8192_32PKjPj,"",@"SHT_CUDA_INFO"
	.sectionflags	@""
	.align	4


	//----- nvinfo : EIATTR_CUDA_API_VERSION
	.align		4
        /*0000*/ 	.byte	0x04, 0x37
        /*0002*/ 	.short	(.L_25 - .L_24)
.L_24:
        /*0004*/ 	.word	0x00000082


	//----- nvinfo : EIATTR_KPARAM_INFO
	.align		4
.L_25:
        /*0008*/ 	.byte	0x04, 0x17
        /*000a*/ 	.short	(.L_27 - .L_26)
.L_26:
        /*000c*/ 	.word	0x00000000
        /*0010*/ 	.short	0x0001
        /*0012*/ 	.short	0x0008
        /*0014*/ 	.byte	0x00, 0xf5, 0x21, 0x00


	//----- nvinfo : EIATTR_KPARAM_INFO
	.align		4
.L_27:
        /*0018*/ 	.byte	0x04, 0x17
        /*001a*/ 	.short	(.L_29 - .L_28)
.L_28:
        /*001c*/ 	.word	0x00000000
        /*0020*/ 	.short	0x0000
        /*0022*/ 	.short	0x0000
        /*0024*/ 	.byte	0x00, 0xf5, 0x21, 0x00


	//----- nvinfo : EIATTR_SPARSE_MMA_MASK
	.align		4
.L_29:
        /*0028*/ 	.byte	0x03, 0x50
        /*002a*/ 	.short	0x0000


	//----- nvinfo : EIATTR_MAXREG_COUNT
	.align		4
        /*002c*/ 	.byte	0x03, 0x1b
        /*002e*/ 	.short	0x00ff


	//----- nvinfo : EIATTR_NUM_BARRIERS
	.align		4
        /*0030*/ 	.byte	0x02, 0x4c
        /*0032*/ 	.byte	0x01
	.zero		1


	//----- nvinfo : EIATTR_MERCURY_ISA_VERSION
	.align		4
        /*0034*/ 	.byte	0x03, 0x5f
        /*0036*/ 	.short	0x0101


	//----- nvinfo : EIATTR_COOP_GROUP_MASK_REGIDS
	.align		4
        /*0038*/ 	.byte	0x04, 0x29
        /*003a*/ 	.short	(.L_31 - .L_30)


	//   ....[0]....
.L_30:
        /*003c*/ 	.word	0xffffffff


	//   ....[1]....
        /*0040*/ 	.word	0xffffffff


	//   ....[2]....
        /*0044*/ 	.word	0xffffffff


	//   ....[3]....
        /*0048*/ 	.word	0xffffffff


	//   ....[4]....
        /*004c*/ 	.word	0xffffffff


	//   ....[5]....
        /*0050*/ 	.word	0xffffffff


	//   ....[6]....
        /*0054*/ 	.word	0xffffffff


	//   ....[7]....
        /*0058*/ 	.word	0xffffffff


	//   ....[8]....
        /*005c*/ 	.word	0xffffffff


	//   ....[9]....
        /*0060*/ 	.word	0xffffffff


	//   ....[10]....
        /*0064*/ 	.word	0xffffffff


	//   ....[11]....
        /*0068*/ 	.word	0xffffffff


	//   ....[12]....
        /*006c*/ 	.word	0xffffffff


	//   ....[13]....
        /*0070*/ 	.word	0xffffffff


	//   ....[14]....
        /*0074*/ 	.word	0xffffffff


	//   ....[15]....
        /*0078*/ 	.word	0xffffffff


	//   ....[16]....
        /*007c*/ 	.word	0xffffffff


	//   ....[17]....
        /*0080*/ 	.word	0xffffffff


	//   ....[18]....
        /*0084*/ 	.word	0xffffffff


	//   ....[19]....
        /*0088*/ 	.word	0xffffffff


	//   ....[20]....
        /*008c*/ 	.word	0xffffffff


	//   ....[21]....
        /*0090*/ 	.word	0xffffffff


	//   ....[22]....
        /*0094*/ 	.word	0xffffffff


	//   ....[23]....
        /*0098*/ 	.word	0xffffffff


	//   ....[24]....
        /*009c*/ 	.word	0xffffffff


	//   ....[25]....
        /*00a0*/ 	.word	0xffffffff


	//   ....[26]....
        /*00a4*/ 	.word	0xffffffff


	//   ....[27]....
        /*00a8*/ 	.word	0xffffffff


	//   ....[28]....
        /*00ac*/ 	.word	0xffffffff


	//   ....[29]....
        /*00b0*/ 	.word	0xffffffff


	//   ....[30]....
        /*00b4*/ 	.word	0xffffffff


	//   ....[31]....
        /*00b8*/ 	.word	0xffffffff


	//----- nvinfo : EIATTR_COOP_GROUP_INSTR_OFFSETS
	.align		4
.L_31:
        /*00bc*/ 	.byte	0x04, 0x28
        /*00be*/ 	.short	(.L_33 - .L_32)


	//   ....[0]....
.L_32:
        /*00c0*/ 	.word	0x00000320


	//   ....[1]....
        /*00c4*/ 	.word	0x00000340


	//   ....[2]....
        /*00c8*/ 	.word	0x000003c0


	//   ....[3]....
        /*00cc*/ 	.word	0x00000430


	//   ....[4]....
        /*00d0*/ 	.word	0x00000450


	//   ....[5]....
        /*00d4*/ 	.word	0x000004b0


	//   ....[6]....
        /*00d8*/ 	.word	0x00000510


	//   ....[7]....
        /*00dc*/ 	.word	0x00000570


	//   ....[8]....
        /*00e0*/ 	.word	0x000005c0


	//   ....[9]....
        /*00e4*/ 	.word	0x00000600


	//   ....[10]....
        /*00e8*/ 	.word	0x00000660


	//   ....[11]....
        /*00ec*/ 	.word	0x000006b0


	//   ....[12]....
        /*00f0*/ 	.word	0x000006f0


	//   ....[13]....
        /*00f4*/ 	.word	0x00000750


	//   ....[14]....
        /*00f8*/ 	.word	0x000007a0


	//   ....[15]....
        /*00fc*/ 	.word	0x000007c0


	//   ....[16]....
        /*0100*/ 	.word	0x00000820


	//   ....[17]....
        /*0104*/ 	.word	0x00000860


	//   ....[18]....
        /*0108*/ 	.word	0x000008a0


	//   ....[19]....
        /*010c*/ 	.word	0x000008c0


	//   ....[20]....
        /*0110*/ 	.word	0x00000910


	//   ....[21]....
        /*0114*/ 	.word	0x00000930


	//   ....[22]....
        /*0118*/ 	.word	0x000009a0


	//   ....[23]....
        /*011c*/ 	.word	0x000009e0


	//   ....[24]....
        /*0120*/ 	.word	0x00000a00


	//   ....[25]....
        /*0124*/ 	.word	0x00000a90


	//   ....[26]....
        /*0128*/ 	.word	0x00000ab0


	//   ....[27]....
        /*012c*/ 	.word	0x00000ad0


	//   ....[28]....
        /*0130*/ 	.word	0x00000ae0


	//   ....[29]....
        /*0134*/ 	.word	0x00000b00


	//   ....[30]....
        /*0138*/ 	.word	0x00000b20


	//   ....[31]....
        /*013c*/ 	.word	0x00000b80


	//----- nvinfo : EIATTR_VRC_CTA_INIT_COUNT
	.align		4
.L_33:
        /*0140*/ 	.byte	0x02, 0x4a
	.zero		1
	.zero		1


	//----- nvinfo : EIATTR_EXIT_INSTR_OFFSETS
	.align		4
        /*0144*/ 	.byte	0x04, 0x1c
        /*0146*/ 	.short	(.L_35 - .L_34)


	//   ....[0]....
.L_34:
        /*0148*/ 	.word	0x00000bd0


	//----- nvinfo : EIATTR_CBANK_PARAM_SIZE
	.align		4
.L_35:
        /*014c*/ 	.byte	0x03, 0x19
        /*014e*/ 	.short	0x0010


	//----- nvinfo : EIATTR_PARAM_CBANK
	.align		4
        /*0150*/ 	.byte	0x04, 0x0a
        /*0152*/ 	.short	(.L_37 - .L_36)
	.align		4
.L_36:
        /*0154*/ 	.word	index@(.nv.constant0._Z12shuf_8192_32PKjPj)
        /*0158*/ 	.short	0x0380
        /*015a*/ 	.short	0x0010


	//----- nvinfo : EIATTR_SW_WAR
	.align		4
.L_37:
        /*015c*/ 	.byte	0x04, 0x36
        /*015e*/ 	.short	(.L_39 - .L_38)
.L_38:
        /*0160*/ 	.word	0x00000008
.L_39:


//--------------------- .nv.callgraph             --------------------------
	.section	.nv.callgraph,"",@"SHT_CUDA_CALLGRAPH"
	.align	4
	.sectionentsize	8
	.align		4
        /*0000*/ 	.word	0x00000000
	.align		4
        /*0004*/ 	.word	0xffffffff
	.align		4
        /*0008*/ 	.word	0x00000000
	.align		4
        /*000c*/ 	.word	0xfffffffe
	.align		4
        /*0010*/ 	.word	0x00000000
	.align		4
        /*0014*/ 	.word	0xfffffffd
	.align		4
        /*0018*/ 	.word	0x00000000
	.align		4
        /*001c*/ 	.word	0xfffffffc


//--------------------- .text._Z11shuf_8192_8PKjPj --------------------------
	.section	.text._Z11shuf_8192_8PKjPj,"ax",@progbits
	.align	128
        .global         _Z11shuf_8192_8PKjPj
        .type           _Z11shuf_8192_8PKjPj,@function
        .size           _Z11shuf_8192_8PKjPj,(.L_x_2 - _Z11shuf_8192_8PKjPj)
        .other          _Z11shuf_8192_8PKjPj,@"STO_CUDA_ENTRY STV_DEFAULT"
_Z11shuf_8192_8PKjPj:
.text._Z11shuf_8192_8PKjPj:
[----:B------:R-:W-:Y:S01]  /*0000*/  LDC R1, c[0x0][0x37c] ;  /* 0x0000df00ff017b82 */ /* 0x000fe20000000800 */
[----:B------:R-:W-:Y:S05]  /*0010*/  EXIT ;  /* 0x000000000000794d */ /* 0x000fea0003800000 */
.L_x_0:
[----:B------:R-:W-:-:S00]  /*0020*/  BRA `(.L_x_0) ;  /* 0xfffffffc00fc7947 */ /* 0x000fc0000383ffff */
[----:B------:R-:W-:-:S00]  /*0030*/  NOP ;  /* 0x0000000000007918 */ /* 0x000fc00000000000 */
        /* <DEDUP_REMOVED lines=12> */
.L_x_2:


//--------------------- .text._Z12shuf_8192_32PKjPj --------------------------
	.section	.text._Z12shuf_8192_32PKjPj,"ax",@progbits
	.align	128
        .global         _Z12shuf_8192_32PKjPj
        .type           _Z12shuf_8192_32PKjPj,@function
        .size           _Z12shuf_8192_32PKjPj,(.L_x_3 - _Z12shuf_8192_32PKjPj)
        .other          _Z12shuf_8192_32PKjPj,@"STO_CUDA_ENTRY STV_DEFAULT"
_Z12shuf_8192_32PKjPj:
.text._Z12shuf_8192_32PKjPj:
[----:B------:R-:W-:Y:S01]  /*0000*/  LDC R1, c[0x0][0x37c] ;  /* 0x0000df00ff017b82 */ /* 0x000fe20000000800 */
[----:B------:R-:W0:Y:S07]  /*0010*/  S2R R10, SR_TID.X ;  /* 0x00000000000a7919 */ /* 0x000e2e0000002100 */
[----:B------:R-:W1:Y:S01]  /*0020*/  LDC.64 R8, c[0x0][0x380] ;  /* 0x0000e000ff087b82 */ /* 0x000e620000000a00 */
[----:B------:R-:W2:Y:S01]  /*0030*/  LDCU.64 UR4, c[0x0][0x358] ;  /* 0x00006b00ff0477ac */ /* 0x000ea20008000a00 */
[----:B------:R-:W0:Y:S01]  /*0040*/  S2R R0, SR_TID.Y ;  /* 0x0000000000007919 */ /* 0x000e220000002200 */
[----:B------:R-:W3:Y:S01]  /*0050*/  S2R R2, SR_CTAID.X ;  /* 0x0000000000027919 */ /* 0x000ee20000002500 */
[----:B------:R-:W4:Y:S01]  /*0060*/  S2R R4, SR_CTAID.Y ;  /* 0x0000000000047919 */ /* 0x000f220000002600 */
[----:B0-----:R-:W-:-:S04]  /*0070*/  IMAD R3, R0, 0x40, R10 ;  /* 0x0000004000037824 */ /* 0x001fc800078e020a */
[----:B---3--:R-:W-:-:S04]  /*0080*/  IMAD R5, R2, 0x800, R3 ;  /* 0x0000080002057824 */ /* 0x008fc800078e0203 */
[----:B----4-:R-:W-:-:S04]  /*0090*/  IMAD R5, R4, 0x20, R5 ;  /* 0x0000002004057824 */ /* 0x010fc800078e0205 */
[----:B-1----:R-:W-:-:S06]  /*00a0*/  IMAD.WIDE.U32 R8, R5, 0x4, R8 ;  /* 0x0000000405087825 */ /* 0x002fcc00078e0008 */
[----:B--2---:R-:W2:Y:S01]  /*00b0*/  LDG.E.CONSTANT R8, desc[UR4][R8.64] ;  /* 0x0000000408087981 */ /* 0x004ea2000c1e9900 */
[----:B------:R-:W-:Y:S01]  /*00c0*/  MOV R5, 0x400 ;  /* 0x0000040000057802 */ /* 0x000fe20000000f00 */
[----:B------:R-:W-:Y:S01]  /*00d0*/  IMAD R3, R0, -0x20, R3 ;  /* 0xffffffe000037824 */ /* 0x000fe200078e0203 */
[----:B------:R-:W0:Y:S03]  /*00e0*/  S2R R6, SR_CgaCtaId ;  /* 0x0000000000067919 */ /* 0x000e260000008800 */
[----:B------:R-:W-:-:S04]  /*00f0*/  IMAD R3, R4, 0x400, R3 ;  /* 0x0000040004037824 */ /* 0x000fc800078e0203 */
[----:B------:R-:W-:Y:S01]  /*0100*/  IMAD R3, R2, 0x800, R3 ;  /* 0x0000080002037824 */ /* 0x000fe200078e0203 */
[----:B0-----:R-:W-:-:S05]  /*0110*/  LEA R5, R6, R5, 0x18 ;  /* 0x0000000506057211 */ /* 0x001fca00078ec0ff */
[--C-:B------:R-:W-:Y:S02]  /*0120*/  IMAD R21, R0, 0x84, R5.reuse ;  /* 0x0000008400157824 */ /* 0x100fe400078e0205 */
[C---:B------:R-:W-:Y:S02]  /*0130*/  IMAD R5, R10.reuse, 0x84, R5 ;  /* 0x000000840a057824 */ /* 0x040fe400078e0205 */
[----:B------:R-:W-:Y:S02]  /*0140*/  IMAD R11, R10, 0x4, R21 ;  /* 0x000000040a0b7824 */ /* 0x000fe400078e0215 */
[C---:B------:R-:W-:Y:S02]  /*0150*/  IMAD R5, R0.reuse, 0x4, R5 ;  /* 0x0000000400057824 */ /* 0x040fe400078e0205 */
[----:B------:R-:W-:Y:S01]  /*0160*/  IMAD R21, R0, -0x80, R21 ;  /* 0xffffff8000157824 */ /* 0x000fe200078e0215 */
[----:B--2---:R-:W-:Y:S01]  /*0170*/  STS [R11], R8 ;  /* 0x000000080b007388 */ /* 0x004fe20000000800 */
[----:B------:R-:W-:Y:S06]  /*0180*/  BAR.SYNC.DEFER_BLOCKING 0x0 ;  /* 0x0000000000007b1d */ /* 0x000fec0000010000 */
[----:B------:R-:W0:Y:S02]  /*0190*/  LDS R7, [R5] ;  /* 0x0000000005077984 */ /* 0x000e240000000800 */
[----:B0-----:R-:W-:-:S02]  /*01a0*/  LOP3.LUT R6, R7, 0x1, RZ, 0xc0, !PT ;  /* 0x0000000107067812 */ /* 0x001fc400078ec0ff */
[--C-:B------:R-:W-:Y:S01]  /*01b0*/  SHF.R.U32.HI R9, RZ, 0x1, R7.reuse ;  /* 0x00000001ff097819 */ /* 0x100fe20000011607 */
[----:B------:R-:W-:Y:S01]  /*01c0*/  BAR.SYNC.DEFER_BLOCKING 0x0 ;  /* 0x0000000000007b1d */ /* 0x000fe20000010000 */
[----:B------:R-:W-:Y:S02]  /*01d0*/  ISETP.NE.U32.AND P2, PT, R6, 0x1, PT ;  /* 0x000000010600780c */ /* 0x000fe40003f45070 */
[--C-:B------:R-:W-:Y:S02]  /*01e0*/  SHF.R.U32.HI R6, RZ, 0x3, R7.reuse ;  /* 0x00000003ff067819 */ /* 0x100fe40000011607 */
[--C-:B------:R-:W-:Y:S02]  /*01f0*/  SHF.R.U32.HI R10, RZ, 0x2, R7.reuse ;  /* 0x00000002ff0a7819 */ /* 0x100fe40000011607 */
[----:B------:R-:W-:Y:S02]  /*0200*/  LOP3.LUT R9, R9, 0x1, RZ, 0xc0, !PT ;  /* 0x0000000109097812 */ /* 0x000fe400078ec0ff */
[----:B------:R-:W-:-:S02]  /*0210*/  SHF.R.U32.HI R8, RZ, 0x4, R7 ;  /* 0x00000004ff087819 */ /* 0x000fc40000011607 */
[----:B------:R-:W-:Y:S02]  /*0220*/  LOP3.LUT R6, R6, 0x1, RZ, 0xc0, !PT ;  /* 0x0000000106067812 */ /* 0x000fe400078ec0ff */
[----:B------:R-:W-:Y:S02]  /*0230*/  LOP3.LUT R10, R10, 0x1, RZ, 0xc0, !PT ;  /* 0x000000010a0a7812 */ /* 0x000fe400078ec0ff */
[----:B------:R-:W-:Y:S02]  /*0240*/  ISETP.NE.U32.AND P3, PT, R9, 0x1, PT ;  /* 0x000000010900780c */ /* 0x000fe40003f65070 */
[----:B------:R-:W-:Y:S02]  /*0250*/  SHF.R.U32.HI R9, RZ, 0x5, R7 ;  /* 0x00000005ff097819 */ /* 0x000fe40000011607 */
[----:B------:R-:W-:Y:S02]  /*0260*/  LOP3.LUT R8, R8, 0x1, RZ, 0xc0, !PT ;  /* 0x0000000108087812 */ /* 0x000fe400078ec0ff */
[----:B------:R-:W-:-:S02]  /*0270*/  ISETP.NE.U32.AND P5, PT, R6, 0x1, PT ;  /* 0x000000010600780c */ /* 0x000fc40003fa5070 */
[----:B------:R-:W-:Y:S02]  /*0280*/  ISETP.NE.U32.AND P4, PT, R10, 0x1, PT ;  /* 0x000000010a00780c */ /* 0x000fe40003f85070 */
[--C-:B------:R-:W-:Y:S02]  /*0290*/  SHF.R.U32.HI R6, RZ, 0x7, R7.reuse ;  /* 0x00000007ff067819 */ /* 0x100fe40000011607 */
[----:B------:R-:W-:Y:S02]  /*02a0*/  LOP3.LUT R9, R9, 0x1, RZ, 0xc0, !PT ;  /* 0x0000000109097812 */ /* 0x000fe400078ec0ff */
[----:B------:R-:W-:Y:S02]  /*02b0*/  ISETP.NE.U32.AND P6, PT, R8, 0x1, PT ;  /* 0x000000010800780c */ /* 0x000fe40003fc5070 */
[----:B------:R-:W-:Y:S02]  /*02c0*/  SHF.R.U32.HI R8, RZ, 0x8, R7 ;  /* 0x00000008ff087819 */ /* 0x000fe40000011607 */
[----:B------:R-:W-:-:S02]  /*02d0*/  LOP3.LUT R6, R6, 0x1, RZ, 0xc0, !PT ;  /* 0x0000000106067812 */ /* 0x000fc400078ec0ff */
[----:B------:R-:W-:Y:S02]  /*02e0*/  ISETP.NE.U32.AND P0, PT, R9, 0x1, PT ;  /* 0x000000010900780c */ /* 0x000fe40003f05070 */
[--C-:B------:R-:W-:Y:S02]  /*02f0*/  SHF.R.U32.HI R10, RZ, 0x6, R7.reuse ;  /* 0x00000006ff0a7819 */ /* 0x100fe40000011607 */
[----:B------:R-:W-:Y:S02]  /*0300*/  SHF.R.U32.HI R9, RZ, 0x9, R7 ;  /* 0x00000009ff097819 */ /* 0x000fe40000011607 */
[----:B------:R-:W-:Y:S02]  /*0310*/  LOP3.LUT R8, R8, 0x1, RZ, 0xc0, !PT ;  /* 0x0000000108087812 */ /* 0x000fe400078ec0ff */
[----:B------:R-:W-:Y:S02]  /*0320*/  VOTE.ANY R24, PT, !P2 ;  /* 0x0000000000187806 */ /* 0x000fe400050e0100 */
[----:B------:R-:W-:-:S02]  /*0330*/  ISETP.NE.U32.AND P2, PT, R6, 0x1, PT ;  /* 0x000000010600780c */ /* 0x000fc40003f45070 */
[----:B------:R-:W-:Y:S01]  /*0340*/  VOTE.ANY R26, PT, !P3 ;  /* 0x00000000001a7806 */ /* 0x000fe200058e0100 */
[----:B------:R0:W-:Y:S01]  /*0350*/  STS [R21], R24 ;  /* 0x0000001815007388 */ /* 0x0001e20000000800 */
[--C-:B------:R-:W-:Y:S02]  /*0360*/  SHF.R.U32.HI R6, RZ, 0xa, R7.reuse ;  /* 0x0000000aff067819 */ /* 0x100fe40000011607 */
[----:B------:R-:W-:Y:S01]  /*0370*/  LOP3.LUT R10, R10, 0x1, RZ, 0xc0, !PT ;  /* 0x000000010a0a7812 */ /* 0x000fe200078ec0ff */
[----:B------:R1:W-:Y:S01]  /*0380*/  STS [R21+0x84], R26 ;  /* 0x0000841a15007388 */ /* 0x0003e20000000800 */
[----:B------:R-:W-:Y:S02]  /*0390*/  ISETP.NE.U32.AND P3, PT, R8, 0x1, PT ;  /* 0x000000010800780c */ /* 0x000fe40003f65070 */
[----:B------:R-:W-:Y:S02]  /*03a0*/  LOP3.LUT R9, R9, 0x1, RZ, 0xc0, !PT ;  /* 0x0000000109097812 */ /* 0x000fe400078ec0ff */
[----:B------:R-:W-:-:S02]  /*03b0*/  SHF.R.U32.HI R8, RZ, 0xb, R7 ;  /* 0x0000000bff087819 */ /* 0x000fc40000011607 */
[----:B------:R-:W-:Y:S02]  /*03c0*/  VOTE.ANY R28, PT, !P4 ;  /* 0x00000000001c7806 */ /* 0x000fe400060e0100 */
[----:B------:R-:W-:Y:S02]  /*03d0*/  LOP3.LUT R6, R6, 0x1, RZ, 0xc0, !PT ;  /* 0x0000000106067812 */ /* 0x000fe400078ec0ff */
[----:B------:R-:W-:Y:S01]  /*03e0*/  ISETP.NE.U32.AND P1, PT, R10, 0x1, PT ;  /* 0x000000010a00780c */ /* 0x000fe20003f25070 */
[----:B------:R2:W-:Y:S01]  /*03f0*/  STS [R21+0x108], R28 ;  /* 0x0001081c15007388 */ /* 0x0005e20000000800 */
[----:B------:R-:W-:Y:S02]  /*0400*/  ISETP.NE.U32.AND P4, PT, R9, 0x1, PT ;  /* 0x000000010900780c */ /* 0x000fe40003f85070 */
[----:B------:R-:W-:Y:S02]  /*0410*/  SHF.R.U32.HI R9, RZ, 0xc, R7 ;  /* 0x0000000cff097819 */ /* 0x000fe40000011607 */
[----:B------:R-:W-:-:S02]  /*0420*/  LOP3.LUT R8, R8, 0x1, RZ, 0xc0, !PT ;  /* 0x0000000108087812 */ /* 0x000fc400078ec0ff */
[----:B------:R-:W-:Y:S02]  /*0430*/  VOTE.ANY R23, PT, !P5 ;  /* 0x0000000000177806 */ /* 0x000fe400068e0100 */
[----:B------:R-:W-:Y:S02]  /*0440*/  ISETP.NE.U32.AND P5, PT, R6, 0x1, PT ;  /* 0x000000010600780c */ /* 0x000fe40003fa5070 */
[----:B------:R-:W-:Y:S01]  /*0450*/  VOTE.ANY R6, PT, !P6 ;  /* 0x0000000000067806 */ /* 0x000fe200070e0100 */
[----:B------:R-:W-:Y:S01]  /*0460*/  STS [R21+0x18c], R23 ;  /* 0x00018c1715007388 */ /* 0x000fe20000000800 */
[----:B------:R-:W-:Y:S02]  /*0470*/  ISETP.NE.U32.AND P6, PT, R8, 0x1, PT ;  /* 0x000000010800780c */ /* 0x000fe40003fc5070 */
[----:B------:R-:W-:Y:S01]  /*0480*/  LOP3.LUT R9, R9, 0x1, RZ, 0xc0, !PT ;  /* 0x0000000109097812 */ /* 0x000fe200078ec0ff */
[----:B------:R3:W-:Y:S01]  /*0490*/  STS [R21+0x210], R6 ;  /* 0x0002100615007388 */ /* 0x0007e20000000800 */
[----:B------:R-:W-:-:S02]  /*04a0*/  SHF.R.U32.HI R8, RZ, 0xd, R7 ;  /* 0x0000000dff087819 */ /* 0x000fc40000011607 */
[----:B------:R-:W-:Y:S02]  /*04b0*/  VOTE.ANY R20, PT, !P0 ;  /* 0x0000000000147806 */ /* 0x000fe400040e0100 */
[----:B------:R-:W-:Y:S02]  /*04c0*/  ISETP.NE.U32.AND P0, PT, R9, 0x1, PT ;  /* 0x000000010900780c */ /* 0x000fe40003f05070 */
[----:B------:R-:W-:Y:S01]  /*04d0*/  LOP3.LUT R8, R8, 0x1, RZ, 0xc0, !PT ;  /* 0x0000000108087812 */ /* 0x000fe200078ec0ff */
[----:B------:R-:W-:Y:S01]  /*04e0*/  STS [R21+0x294], R20 ;  /* 0x0002941415007388 */ /* 0x000fe20000000800 */
[--C-:B------:R-:W-:Y:S02]  /*04f0*/  SHF.R.U32.HI R9, RZ, 0xf, R7.reuse ;  /* 0x0000000fff097819 */ /* 0x100fe40000011607 */
[----:B------:R-:W-:Y:S02]  /*0500*/  SHF.R.U32.HI R10, RZ, 0xe, R7 ;  /* 0x0000000eff0a7819 */ /* 0x000fe40000011607 */
[----:B------:R-:W-:-:S02]  /*0510*/  VOTE.ANY R19, PT, !P1 ;  /* 0x0000000000137806 */ /* 0x000fc400048e0100 */
[----:B------:R-:W-:Y:S02]  /*0520*/  ISETP.NE.U32.AND P1, PT, R8, 0x1, PT ;  /* 0x000000010800780c */ /* 0x000fe40003f25070 */
[----:B------:R-:W-:Y:S01]  /*0530*/  LOP3.LUT R9, R9, 0x1, RZ, 0xc0, !PT ;  /* 0x0000000109097812 */ /* 0x000fe200078ec0ff */
[----:B------:R-:W-:Y:S01]  /*0540*/  STS [R21+0x318], R19 ;  /* 0x0003181315007388 */ /* 0x000fe20000000800 */
[----:B------:R-:W-:Y:S02]  /*0550*/  SHF.R.U32.HI R8, RZ, 0x10, R7 ;  /* 0x00000010ff087819 */ /* 0x000fe40000011607 */
[----:B------:R-:W-:Y:S02]  /*0560*/  LOP3.LUT R10, R10, 0x1, RZ, 0xc0, !PT ;  /* 0x000000010a0a7812 */ /* 0x000fe400078ec0ff */
[----:B------:R-:W-:Y:S02]  /*0570*/  VOTE.ANY R17, PT, !P3 ;  /* 0x0000000000117806 */ /* 0x000fe400058e0100 */
[----:B------:R-:W-:-:S02]  /*0580*/  ISETP.NE.U32.AND P3, PT, R9, 0x1, PT ;  /* 0x000000010900780c */ /* 0x000fc40003f65070 */
[----:B------:R-:W-:Y:S01]  /*0590*/  LOP3.LUT R8, R8, 0x1, RZ, 0xc0, !PT ;  /* 0x0000000108087812 */ /* 0x000fe200078ec0ff */
[----:B------:R-:W-:Y:S01]  /*05a0*/  STS [R21+0x420], R17 ;  /* 0x0004201115007388 */ /* 0x000fe20000000800 */
[--C-:B------:R-:W-:Y:S02]  /*05b0*/  SHF.R.U32.HI R9, RZ, 0x12, R7.reuse ;  /* 0x00000012ff097819 */ /* 0x100fe40000011607 */
[----:B------:R-:W-:Y:S02]  /*05c0*/  VOTE.ANY R18, PT, !P2 ;  /* 0x0000000000127806 */ /* 0x000fe400050e0100 */
[----:B------:R-:W-:Y:S02]  /*05d0*/  ISETP.NE.U32.AND P2, PT, R10, 0x1, PT ;  /* 0x000000010a00780c */ /* 0x000fe40003f45070 */
[----:B------:R-:W-:Y:S01]  /*05e0*/  SHF.R.U32.HI R10, RZ, 0x11, R7 ;  /* 0x00000011ff0a7819 */ /* 0x000fe20000011607 */
[----:B------:R-:W-:Y:S01]  /*05f0*/  STS [R21+0x39c], R18 ;  /* 0x00039c1215007388 */ /* 0x000fe20000000800 */
        /* <DEDUP_REMOVED lines=9> */
[----:B------:R4:W-:Y:S01]  /*0690*/  STS [R21+0x5ac], R14 ;  /* 0x0005ac0e15007388 */ /* 0x0009e20000000800 */
        /* <DEDUP_REMOVED lines=13> */
[----:B------:R-:W-:Y:S01]  /*0770*/  SHF.R.U32.HI R9, RZ, 0x17, R7 ;  /* 0x00000017ff097819 */ /* 0x000fe20000011607 */
[----:B------:R-:W-:Y:S01]  /*0780*/  STS [R21+0x738], R11 ;  /* 0x0007380b15007388 */ /* 0x000fe20000000800 */
[----:B------:R-:W-:Y:S02]  /*0790*/  LOP3.LUT R8, R8, 0x1, RZ, 0xc0, !PT ;  /* 0x0000000108087812 */ /* 0x000fe400078ec0ff */
[----:B------:R-:W-:Y:S02]  /*07a0*/  VOTE.ANY R12, PT, !P1 ;  /* 0x00000000000c7806 */ /* 0x000fe400048e0100 */
[----:B------:R-:W-:Y:S02]  /*07b0*/  ISETP.NE.U32.AND P1, PT, R10, 0x1, PT ;  /* 0x000000010a00780c */ /* 0x000fe40003f25070 */
[----:B------:R-:W-:Y:S01]  /*07c0*/  VOTE.ANY R10, PT, !P3 ;  /* 0x00000000000a7806 */ /* 0x000fe200058e0100 */
[----:B------:R-:W-:Y:S01]  /*07d0*/  STS [R21+0x6b4], R12 ;  /* 0x0006b40c15007388 */ /* 0x000fe20000000800 */
[----:B------:R-:W-:-:S02]  /*07e0*/  LOP3.LUT R22, R9, 0x1, RZ, 0xc0, !PT ;  /* 0x0000000109167812 */ /* 0x000fc400078ec0ff */
[----:B------:R-:W-:Y:S01]  /*07f0*/  ISETP.NE.U32.AND P3, PT, R8, 0x1, PT ;  /* 0x000000010800780c */ /* 0x000fe20003f65070 */
[----:B------:R-:W-:Y:S01]  /*0800*/  STS [R21+0x7bc], R10 ;  /* 0x0007bc0a15007388 */ /* 0x000fe20000000800 */
[----:B------:R-:W-:Y:S02]  /*0810*/  SHF.R.U32.HI R8, RZ, 0x18, R7 ;  /* 0x00000018ff087819 */ /* 0x000fe40000011607 */
[----:B------:R-:W-:Y:S02]  /*0820*/  VOTE.ANY R9, PT, !P4 ;  /* 0x0000000000097806 */ /* 0x000fe400060e0100 */
[----:B------:R-:W-:Y:S02]  /*0830*/  ISETP.NE.U32.AND P4, PT, R22, 0x1, PT ;  /* 0x000000011600780c */ /* 0x000fe40003f85070 */
[----:B------:R-:W-:Y:S01]  /*0840*/  LOP3.LUT R22, R8, 0x1, RZ, 0xc0, !PT ;  /* 0x0000000108167812 */ /* 0x000fe200078ec0ff */
[----:B------:R-:W-:Y:S01]  /*0850*/  STS [R21+0x840], R9 ;  /* 0x0008400915007388 */ /* 0x000fe20000000800 */
[----:B------:R-:W-:-:S02]  /*0860*/  VOTE.ANY R8, PT, !P5 ;  /* 0x0000000000087806 */ /* 0x000fc400068e0100 */
[----:B------:R-:W-:Y:S02]  /*0870*/  ISETP.NE.U32.AND P5, PT, R22, 0x1, PT ;  /* 0x000000011600780c */ /* 0x000fe40003fa5070 */
[----:B------:R-:W-:Y:S01]  /*0880*/  SHF.R.U32.HI R22, RZ, 0x19, R7 ;  /* 0x00000019ff167819 */ /* 0x000fe20000011607 */
[----:B------:R5:W-:Y:S01]  /*0890*/  STS [R21+0x8c4], R8 ;  /* 0x0008c40815007388 */ /* 0x000be20000000800 */
[----:B0-----:R-:W-:Y:S02]  /*08a0*/  VOTE.ANY R24, PT, !P1 ;  /* 0x0000000000187806 */ /* 0x001fe400048e0100 */
[----:B------:R-:W-:Y:S02]  /*08b0*/  LOP3.LUT R25, R22, 0x1, RZ, 0xc0, !PT ;  /* 0x0000000116197812 */ /* 0x000fe400078ec0ff */
[----:B------:R-:W-:Y:S01]  /*08c0*/  VOTE.ANY R22, PT, !P6 ;  /* 0x0000000000167806 */ /* 0x000fe200070e0100 */
[----:B------:R-:W-:Y:S01]  /*08d0*/  STS [R21+0xa50], R24 ;  /* 0x000a501815007388 */ /* 0x000fe20000000800 */
[----:B------:R-:W-:-:S02]  /*08e0*/  ISETP.NE.U32.AND P6, PT, R25, 0x1, PT ;  /* 0x000000011900780c */ /* 0x000fc40003fc5070 */
[--C-:B------:R-:W-:Y:S01]  /*08f0*/  SHF.R.U32.HI R25, RZ, 0x1a, R7.reuse ;  /* 0x0000001aff197819 */ /* 0x100fe20000011607 */
[----:B------:R-:W-:Y:S01]  /*0900*/  STS [R21+0x948], R22 ;  /* 0x0009481615007388 */ /* 0x000fe20000000800 */
[----:B-1----:R-:W-:Y:S02]  /*0910*/  VOTE.ANY R26, PT, !P2 ;  /* 0x00000000001a7806 */ /* 0x002fe400050e0100 */
[----:B------:R-:W-:Y:S02]  /*0920*/  LOP3.LUT R27, R25, 0x1, RZ, 0xc0, !PT ;  /* 0x00000001191b7812 */ /* 0x000fe400078ec0ff */
[----:B------:R-:W-:Y:S01]  /*0930*/  VOTE.ANY R25, PT, !P0 ;  /* 0x0000000000197806 */ /* 0x000fe200040e0100 */
[----:B------:R-:W-:Y:S01]  /*0940*/  STS [R21+0xad4], R26 ;  /* 0x000ad41a15007388 */ /* 0x000fe20000000800 */
[----:B------:R-:W-:Y:S02]  /*0950*/  ISETP.NE.U32.AND P0, PT, R27, 0x1, PT ;  /* 0x000000011b00780c */ /* 0x000fe40003f05070 */
[--C-:B------:R-:W-:Y:S01]  /*0960*/  SHF.R.U32.HI R27, RZ, 0x1b, R7.reuse ;  /* 0x0000001bff1b7819 */ /* 0x100fe20000011607 */
[----:B------:R-:W-:Y:S01]  /*0970*/  STS [R21+0x9cc], R25 ;  /* 0x0009cc1915007388 */ /* 0x000fe20000000800 */
[----:B------:R-:W-:-:S02]  /*0980*/  SHF.R.U32.HI R29, RZ, 0x1f, R7 ;  /* 0x0000001fff1d7819 */ /* 0x000fc40000011607 */
[----:B------:R-:W-:Y:S02]  /*0990*/  LOP3.LUT R27, R27, 0x1, RZ, 0xc0, !PT ;  /* 0x000000011b1b7812 */ /* 0x000fe400078ec0ff */
[----:B--2---:R-:W-:Y:S02]  /*09a0*/  VOTE.ANY R28, PT, !P3 ;  /* 0x00000000001c7806 */ /* 0x004fe400058e0100 */
[----:B------:R-:W-:Y:S02]  /*09b0*/  ISETP.NE.U32.AND P1, PT, R27, 0x1, PT ;  /* 0x000000011b00780c */ /* 0x000fe40003f25070 */
[----:B------:R-:W-:Y:S01]  /*09c0*/  SHF.R.U32.HI R27, RZ, 0x1c, R7 ;  /* 0x0000001cff1b7819 */ /* 0x000fe20000011607 */
[----:B------:R-:W-:Y:S01]  /*09d0*/  STS [R21+0xb58], R28 ;  /* 0x000b581c15007388 */ /* 0x000fe20000000800 */
[----:B---3--:R-:W-:Y:S02]  /*09e0*/  VOTE.ANY R6, PT, !P5 ;  /* 0x0000000000067806 */ /* 0x008fe400068e0100 */
[----:B------:R-:W-:-:S02]  /*09f0*/  LOP3.LUT R27, R27, 0x1, RZ, 0xc0, !PT ;  /* 0x000000011b1b7812 */ /* 0x000fc400078ec0ff */
[----:B----4-:R-:W-:Y:S01]  /*0a00*/  VOTE.ANY R14, PT, !P6 ;  /* 0x00000000000e7806 */ /* 0x010fe200070e0100 */
[----:B------:R0:W-:Y:S01]  /*0a10*/  STS [R21+0xc60], R6 ;  /* 0x000c600615007388 */ /* 0x0001e20000000800 */
[----:B------:R-:W-:Y:S02]  /*0a20*/  ISETP.NE.U32.AND P2, PT, R27, 0x1, PT ;  /* 0x000000011b00780c */ /* 0x000fe40003f45070 */
[--C-:B------:R-:W-:Y:S01]  /*0a30*/  SHF.R.U32.HI R27, RZ, 0x1d, R7.reuse ;  /* 0x0000001dff1b7819 */ /* 0x100fe20000011607 */
[----:B------:R-:W-:Y:S01]  /*0a40*/  STS [R21+0xce4], R14 ;  /* 0x000ce40e15007388 */ /* 0x000fe20000000800 */
[----:B------:R-:W-:Y:S02]  /*0a50*/  SHF.R.U32.HI R7, RZ, 0x1e, R7 ;  /* 0x0000001eff077819 */ /* 0x000fe40000011607 */
[----:B------:R-:W-:Y:S02]  /*0a60*/  LOP3.LUT R27, R27, 0x1, RZ, 0xc0, !PT ;  /* 0x000000011b1b7812 */ /* 0x000fe400078ec0ff */
[----:B------:R-:W-:-:S02]  /*0a70*/  LOP3.LUT R7, R7, 0x1, RZ, 0xc0, !PT ;  /* 0x0000000107077812 */ /* 0x000fc400078ec0ff */
[----:B------:R-:W-:Y:S02]  /*0a80*/  ISETP.NE.U32.AND P3, PT, R27, 0x1, PT ;  /* 0x000000011b00780c */ /* 0x000fe40003f65070 */
[----:B------:R-:W-:Y:S02]  /*0a90*/  VOTE.ANY R27, PT, !P4 ;  /* 0x00000000001b7806 */ /* 0x000fe400060e0100 */
[----:B------:R-:W-:Y:S02]  /*0aa0*/  ISETP.NE.U32.AND P4, PT, R29, 0x1, PT ;  /* 0x000000011d00780c */ /* 0x000fe40003f85070 */
[----:B-----5:R-:W-:Y:S01]  /*0ab0*/  VOTE.ANY R8, PT, !P0 ;  /* 0x0000000000087806 */ /* 0x020fe200040e0100 */
[----:B------:R-:W-:Y:S01]  /*0ac0*/  STS [R21+0xbdc], R27 ;  /* 0x000bdc1b15007388 */ /* 0x000fe20000000800 */
[----:B------:R-:W-:Y:S02]  /*0ad0*/  VOTE.ANY R10, PT, !P1 ;  /* 0x00000000000a7806 */ /* 0x000fe400048e0100 */
[----:B------:R-:W-:Y:S01]  /*0ae0*/  VOTE.ANY R12, PT, !P2 ;  /* 0x00000000000c7806 */ /* 0x000fe200050e0100 */
[----:B------:R-:W-:Y:S02]  /*0af0*/  STS [R21+0xd68], R8 ;  /* 0x000d680815007388 */ /* 0x000fe40000000800 */
[----:B------:R-:W-:-:S02]  /*0b00*/  VOTE.ANY R16, PT, !P3 ;  /* 0x0000000000107806 */ /* 0x000fc400058e0100 */
[----:B------:R-:W-:Y:S02]  /*0b10*/  STS [R21+0xdec], R10 ;  /* 0x000dec0a15007388 */ /* 0x000fe40000000800 */
[----:B------:R-:W-:Y:S02]  /*0b20*/  VOTE.ANY R23, PT, !P4 ;  /* 0x0000000000177806 */ /* 0x000fe400060e0100 */
[----:B------:R-:W-:Y:S01]  /*0b30*/  ISETP.NE.U32.AND P4, PT, R7, 0x1, PT ;  /* 0x000000010700780c */ /* 0x000fe20003f85070 */
[----:B------:R-:W-:Y:S01]  /*0b40*/  STS [R21+0xe70], R12 ;  /* 0x000e700c15007388 */ /* 0x000fe20000000800 */
[----:B0-----:R-:W0:Y:S03]  /*0b50*/  LDC.64 R6, c[0x0][0x388] ;  /* 0x0000e200ff067b82 */ /* 0x001e260000000a00 */
[----:B------:R-:W-:Y:S04]  /*0b60*/  STS [R21+0xffc], R23 ;  /* 0x000ffc1715007388 */ /* 0x000fe80000000800 */
[----:B------:R-:W-:Y:S04]  /*0b70*/  STS [R21+0xef4], R16 ;  /* 0x000ef41015007388 */ /* 0x000fe80000000800 */
[----:B------:R-:W-:-:S05]  /*0b80*/  VOTE.ANY R18, PT, !P4 ;  /* 0x0000000000127806 */ /* 0x000fca00060e0100 */
[----:B------:R-:W-:Y:S04]  /*0b90*/  STS [R21+0xf78], R18 ;  /* 0x000f781215007388 */ /* 0x000fe80000000800 */
[----:B------:R-:W1:Y:S01]  /*0ba0*/  LDS R5, [R5] ;  /* 0x0000000005057984 */ /* 0x000e620000000800 */
[----:B0-----:R-:W-:-:S05]  /*0bb0*/  IMAD.WIDE.U32 R2, R3, 0x4, R6 ;  /* 0x0000000403027825 */ /* 0x001fca00078e0006 */
[----:B-1----:R-:W-:Y:S01]  /*0bc0*/  STG.E desc[UR4][R2.64], R5 ;  /* 0x0000000502007986 */ /* 0x002fe2000c101904 */
[----:B------:R-:W-:Y:S05]  /*0bd0*/  EXIT ;  /* 0x000000000000794d */ /* 0x000fea0003800000 */
.L_x_1:
        /* <DEDUP_REMOVED lines=10> */
.L_x_3:


//--------------------- .nv.shared.reserved.0     --------------------------
	.section	.nv.shared.reserved.0,"aw",@nobits
	.weak		__nv_reservedSMEM_offset_0_alias
	.size		__nv_reservedSMEM_offset_0_alias, 0, 64
	.other		__nv_reservedSMEM_offset_0_alias,@"STO_CUDA_RESERVED_SHARED STV_DEFAULT"
__nv_reservedSMEM_offset_0_alias:
	.zero		0
	.zero		64


//--------------------- .nv.shared._Z12shuf_8192_32PKjPj --------------------------
	.section	.nv.shared._Z12shuf_8192_32PKjPj,"aw",@nobits
	.sectionflags	@""
	.align	4
.nv.shared._Z12shuf_8192_32PKjPj:
	.zero		5248


//--------------------- .nv.constant0._Z11shuf_8192_8PKjPj --------------------------
	.section	.nv.constant0._Z11shuf_8192_8PKjPj,"a",@progbits
	.sectionflags	@""
	.align	4
.nv.constant0._Z11shuf_8192_8PKjPj:
	.zero		912


//--------------------- .nv.constant0._Z12shuf_8192_32PKjPj --------------------------
	.section	.nv.constant0._Z12shuf_8192_32PKjPj,"a",@progbits
	.sectionflags	@""
	.align	4
.nv.constant0._Z12shuf_8192_32PKjPj:
	.zero		912


//--------------------- SYMBOLS --------------------------

	.type		.nv.reservedSmem.offset0,@object
	.size		.nv.reservedSmem.offset0,0x4
	.type		.nv.reservedSmem.cap,@object
	.size		.nv.reservedSmem.cap,0x4
